//
// Generated by NVIDIA NVVM Compiler
//
// Compiler Build ID: CL-36424714
// Cuda compilation tools, release 13.0, V13.0.88
// Based on NVVM 20.0.0
//

.version 9.0
.target sm_100
.address_size 64

	// .globl	default_function_kernel

.visible .entry default_function_kernel(
	.param .u64 .ptr .align 1 default_function_kernel_param_0,
	.param .u64 .ptr .align 1 default_function_kernel_param_1
)
.maxntid 48
{
	.reg .b32 	%r<4>;
	.reg .b32 	%f<17>;
	.reg .b64 	%rd<8>;

	ld.param.u64 	%rd1, [default_function_kernel_param_0];
	ld.param.u64 	%rd2, [default_function_kernel_param_1];
	cvta.to.global.u64 	%rd3, %rd1;
	cvta.to.global.u64 	%rd4, %rd2;
	mov.u32 	%r1, %ctaid.x;
	mov.u32 	%r2, %tid.x;
	mad.lo.s32 	%r3, %r1, 48, %r2;
	mul.wide.u32 	%rd5, %r3, 4;
	add.s64 	%rd6, %rd4, %rd5;
	ld.global.nc.f32 	%f1, [%rd6];
	min.f32 	%f2, %f1, 0f40800000;
	max.f32 	%f3, %f2, 0fC0800000;
	mul.f32 	%f4, %f3, %f3;
	fma.rn.f32 	%f5, %f4, 0fAF95DF0A, 0f32EDFFEB;
	fma.rn.f32 	%f6, %f4, %f5, 0fB60CFF51;
	fma.rn.f32 	%f7, %f4, %f6, 0fB86EC2D1;
	fma.rn.f32 	%f8, %f4, %f7, 0fBA40AC62;
	fma.rn.f32 	%f9, %f4, %f8, 0fBB41A1F6;
	fma.rn.f32 	%f10, %f4, %f9, 0fBC83DBD2;
	mul.f32 	%f11, %f3, %f10;
	fma.rn.f32 	%f12, %f4, 0fB77460CB, 0fB95FBD26;
	fma.rn.f32 	%f13, %f4, %f12, 0fBADC924E;
	fma.rn.f32 	%f14, %f4, %f13, 0fBBF19BF7;
	fma.rn.f32 	%f15, %f4, %f14, 0fBC69B6A8;
	div.rn.f32 	%f16, %f11, %f15;
	add.s64 	%rd7, %rd3, %rd5;
	st.global.f32 	[%rd7], %f16;
	ret;

}


// ===== COMPILED SASS (sm_100) =====

	.target	sm_100

	.elftype	@"ET_EXEC"


//--------------------- .note.nv.tkinfo           --------------------------
	.section	.note.nv.tkinfo,"",@"SHT_NOTE"
	.sectionflags	@"SHF_NOTE_NV_TKINFO"
	.tkinfo
        /*0018*/ 	.word	0x00000002
        /*0030*/ 	.string	""
        /*0030*/ 	.string	"ptxas"
        /*0030*/ 	.string	"Cuda compilation tools, release 13.0, V13.0.88"
        /*0030*/ 	.string	"Build cuda_13.0.r13.0/compiler.36424714_0"
        /*0030*/ 	.string	"-arch sm_100 -m 64 "



//--------------------- .note.nv.cuinfo           --------------------------
	.section	.note.nv.cuinfo,"",@"SHT_NOTE"
	.sectionflags	@"SHF_NOTE_NV_CUINFO"
        /*0018*/ 	.short	0x0002
        /*001a*/ 	.short	0x0064
        /*001c*/ 	.short	0x0082
	.zero		2


//--------------------- .nv.info                  --------------------------
	.section	.nv.info,"",@"SHT_CUDA_INFO"
	.align	4


	//----- nvinfo : EIATTR_REGCOUNT
	.align		4
        /*0000*/ 	.byte	0x04, 0x2f
        /*0002*/ 	.short	(.L_1 - .L_0)
	.align		4
.L_0:
        /*0004*/ 	.word	index@(default_function_kernel)
        /*0008*/ 	.word	0x00000010


	//----- nvinfo : EIATTR_FRAME_SIZE
	.align		4
.L_1:
        /*000c*/ 	.byte	0x04, 0x11
        /*000e*/ 	.short	(.L_3 - .L_2)
	.align		4
.L_2:
        /*0010*/ 	.word	index@($__internal_0_$__cuda_sm3x_div_rn_noftz_f32_slowpath)
        /*0014*/ 	.word	0x00000000


	//----- nvinfo : EIATTR_FRAME_SIZE
	.align		4
.L_3:
        /*0018*/ 	.byte	0x04, 0x11
        /*001a*/ 	.short	(.L_5 - .L_4)
	.align		4
.L_4:
        /*001c*/ 	.word	index@(default_function_kernel)
        /*0020*/ 	.word	0x00000000


	//----- nvinfo : EIATTR_MIN_STACK_SIZE
	.align		4
.L_5:
        /*0024*/ 	.byte	0x04, 0x12
        /*0026*/ 	.short	(.L_7 - .L_6)
	.align		4
.L_6:
        /*0028*/ 	.word	index@(default_function_kernel)
        /*002c*/ 	.word	0x00000000
.L_7:


//--------------------- .nv.compat                --------------------------
	.section	.nv.compat,"",@"SHT_CUDA_COMPAT_INFO"
	.align	4
        /*0000*/ 	.byte	0x02, 0x09, 0x00, 0x00, 0x02, 0x02, 0x01, 0x00, 0x02, 0x05, 0x05, 0x00, 0x03, 0x07, 0x01, 0x01
        /*0010*/ 	.byte	0x02, 0x03, 0x00, 0x00, 0x02, 0x06, 0x01, 0x00, 0x04, 0x0b, 0x08, 0x00, 0x01, 0x00, 0x00, 0x00
        /*0020*/ 	.byte	0x00, 0x00, 0x00, 0x00


//--------------------- .nv.info.default_function_kernel --------------------------
	.section	.nv.info.default_function_kernel,"",@"SHT_CUDA_INFO"
	.sectionflags	@""
	.align	4


	//----- nvinfo : EIATTR_CUDA_API_VERSION
	.align		4
        /*0000*/ 	.byte	0x04, 0x37
        /*0002*/ 	.short	(.L_9 - .L_8)
.L_8:
        /*0004*/ 	.word	0x00000082


	//----- nvinfo : EIATTR_KPARAM_INFO
	.align		4
.L_9:
        /*0008*/ 	.byte	0x04, 0x17
        /*000a*/ 	.short	(.L_11 - .L_10)
.L_10:
        /*000c*/ 	.word	0x00000000
        /*0010*/ 	.short	0x0001
        /*0012*/ 	.short	0x0008
        /*0014*/ 	.byte	0x00, 0xf5, 0x21, 0x00


	//----- nvinfo : EIATTR_KPARAM_INFO
	.align		4
.L_11:
        /*0018*/ 	.byte	0x04, 0x17
        /*001a*/ 	.short	(.L_13 - .L_12)
.L_12:
        /*001c*/ 	.word	0x00000000
        /*0020*/ 	.short	0x0000
        /*0022*/ 	.short	0x0000
        /*0024*/ 	.byte	0x00, 0xf5, 0x21, 0x00


	//----- nvinfo : EIATTR_SPARSE_MMA_MASK
	.align		4
.L_13:
        /*0028*/ 	.byte	0x03, 0x50
        /*002a*/ 	.short	0x0000


	//----- nvinfo : EIATTR_MAXREG_COUNT
	.align		4
        /*002c*/ 	.byte	0x03, 0x1b
        /*002e*/ 	.short	0x00ff


	//----- nvinfo : EIATTR_MERCURY_ISA_VERSION
	.align		4
        /*0030*/ 	.byte	0x03, 0x5f
        /*0032*/ 	.short	0x0101


	//----- nvinfo : EIATTR_VRC_CTA_INIT_COUNT
	.align		4
        /*0034*/ 	.byte	0x02, 0x4a
	.zero		1
	.zero		1


	//----- nvinfo : EIATTR_EXIT_INSTR_OFFSETS
	.align		4
        /*0038*/ 	.byte	0x04, 0x1c
        /*003a*/ 	.short	(.L_15 - .L_14)


	//   ....[0]....
.L_14:
        /*003c*/ 	.word	0x00000280


	//----- nvinfo : EIATTR_MAX_THREADS
	.align		4
.L_15:
        /*0040*/ 	.byte	0x04, 0x05
        /*0042*/ 	.short	(.L_17 - .L_16)
.L_16:
        /*0044*/ 	.word	0x00000030
        /*0048*/ 	.word	0x00000001
        /*004c*/ 	.word	0x00000001


	//----- nvinfo : EIATTR_CRS_STACK_SIZE
	.align		4
.L_17:
        /*0050*/ 	.byte	0x04, 0x1e
        /*0052*/ 	.short	(.L_19 - .L_18)
.L_18:
        /*0054*/ 	.word	0x00000000


	//----- nvinfo : EIATTR_CBANK_PARAM_SIZE
	.align		4
.L_19:
        /*0058*/ 	.byte	0x03, 0x19
        /*005a*/ 	.short	0x0010


	//----- nvinfo : EIATTR_PARAM_CBANK
	.align		4
        /*005c*/ 	.byte	0x04, 0x0a
        /*005e*/ 	.short	(.L_21 - .L_20)
	.align		4
.L_20:
        /*0060*/ 	.word	index@(.nv.constant0.default_function_kernel)
        /*0064*/ 	.short	0x0380
        /*0066*/ 	.short	0x0010


	//----- nvinfo : EIATTR_SW_WAR
	.align		4
.L_21:
        /*0068*/ 	.byte	0x04, 0x36
        /*006a*/ 	.short	(.L_23 - .L_22)
.L_22:
        /*006c*/ 	.word	0x00000008
.L_23:


//--------------------- .nv.callgraph             --------------------------
	.section	.nv.callgraph,"",@"SHT_CUDA_CALLGRAPH"
	.align	4
	.sectionentsize	8
	.align		4
        /*0000*/ 	.word	0x00000000
	.align		4
        /*0004*/ 	.word	0xffffffff
	.align		4
        /*0008*/ 	.word	0x00000000
	.align		4
        /*000c*/ 	.word	0xfffffffe
	.align		4
        /*0010*/ 	.word	0x00000000
	.align		4
        /*0014*/ 	.word	0xfffffffd
	.align		4
        /*0018*/ 	.word	0x00000000
	.align		4
        /*001c*/ 	.word	0xfffffffc


//--------------------- .text.default_function_kernel --------------------------
	.section	.text.default_function_kernel,"ax",@progbits
	.align	128
        .global         default_function_kernel
        .type           default_function_kernel,@function
        .size           default_function_kernel,(.L_x_14 - default_function_kernel)
        .other          default_function_kernel,@"STO_CUDA_ENTRY STV_DEFAULT"
default_function_kernel:
.text.default_function_kernel:
[----:B------:R-:W-:Y:S01]  /*0000*/  LDC R1, c[0x0][0x37c] ;  /* 0x0000df00ff017b82 */ /* 0x000fe20000000800 */
[----:B------:R-:W0:Y:S07]  /*0010*/  S2R R2, SR_CTAID.X ;  /* 0x0000000000027919 */ /* 0x000e2e0000002500 */
[----:B------:R-:W1:Y:S01]  /*0020*/  LDC.64 R4, c[0x0][0x388] ;  /* 0x0000e200ff047b82 */ /* 0x000e620000000a00 */
[----:B------:R-:W2:Y:S01]  /*0030*/  LDCU.64 UR4, c[0x0][0x358] ;  /* 0x00006b00ff0477ac */ /* 0x000ea20008000a00 */
[----:B------:R-:W0:Y:S02]  /*0040*/  S2R R3, SR_TID.X ;  /* 0x0000000000037919 */ /* 0x000e240000002100 */
[----:B0-----:R-:W-:-:S04]  /*0050*/  IMAD R2, R2, 0x30, R3 ;  /* 0x0000003002027824 */ /* 0x001fc800078e0203 */
[----:B-1----:R-:W-:-:S06]  /*0060*/  IMAD.WIDE.U32 R4, R2, 0x4, R4 ;  /* 0x0000000402047825 */ /* 0x002fcc00078e0004 */
[----:B--2---:R-:W2:Y:S01]  /*0070*/  LDG.E.CONSTANT R4, desc[UR4][R4.64] ;  /* 0x0000000404047981 */ /* 0x004ea2000c1e9900 */
[----:B------:R-:W-:Y:S01]  /*0080*/  IMAD.MOV.U32 R6, RZ, RZ, 0x377460cb ;  /* 0x377460cbff067424 */ /* 0x000fe200078e00ff */
[----:B------:R-:W-:Y:S01]  /*0090*/  BSSY.RECONVERGENT B0, `(.L_x_0) ;  /* 0x000001b000007945 */ /* 0x000fe20003800200 */
[----:B------:R-:W-:Y:S01]  /*00a0*/  IMAD.MOV.U32 R10, RZ, RZ, 0x2f95df0a ;  /* 0x2f95df0aff0a7424 */ /* 0x000fe200078e00ff */
[----:B--2---:R-:W-:-:S04]  /*00b0*/  FMNMX R0, R4, 4, PT ;  /* 0x4080000004007809 */ /* 0x004fc80003800000 */
[----:B------:R-:W-:-:S05]  /*00c0*/  FMNMX R0, R0, -4, !PT ;  /* 0xc080000000007809 */ /* 0x000fca0007800000 */
[----:B------:R-:W-:-:S04]  /*00d0*/  FMUL R3, R0, R0 ;  /* 0x0000000000037220 */ /* 0x000fc80000400000 */
[----:B------:R-:W-:-:S04]  /*00e0*/  FFMA R6, R3, -R6, -0.0002133740053977817297 ;  /* 0xb95fbd2603067423 */ /* 0x000fc80000000806 */
[----:B------:R-:W-:-:S04]  /*00f0*/  FFMA R6, R3, R6, -0.0016828270163387060165 ;  /* 0xbadc924e03067423 */ /* 0x000fc80000000006 */
[C---:B------:R-:W-:Y:S01]  /*0100*/  FFMA R8, R3.reuse, R6, -0.0073733287863433361053 ;  /* 0xbbf19bf703087423 */ /* 0x040fe20000000006 */
[----:B------:R-:W-:-:S03]  /*0110*/  FFMA R6, R3, -R10, 2.7706809291316858435e-08 ;  /* 0x32edffeb03067423 */ /* 0x000fc6000000080a */
[C---:B------:R-:W-:Y:S01]  /*0120*/  FFMA R7, R3.reuse, R8, -0.014264740049839019775 ;  /* 0xbc69b6a803077423 */ /* 0x040fe20000000008 */
[----:B------:R-:W-:-:S03]  /*0130*/  FFMA R6, R3, R6, -2.1010239379393169656e-06 ;  /* 0xb60cff5103067423 */ /* 0x000fc60000000006 */
[----:B------:R-:W0:Y:S01]  /*0140*/  MUFU.RCP R4, R7 ;  /* 0x0000000700047308 */ /* 0x000e220000001000 */
[----:B------:R-:W-:-:S04]  /*0150*/  FFMA R6, R3, R6, -5.692505874321796e-05 ;  /* 0xb86ec2d103067423 */ /* 0x000fc80000000006 */
[----:B------:R-:W-:-:S04]  /*0160*/  FFMA R6, R3, R6, -0.00073499057907611131668 ;  /* 0xba40ac6203067423 */ /* 0x000fc80000000006 */
[----:B------:R-:W-:-:S04]  /*0170*/  FFMA R6, R3, R6, -0.0029545999132096767426 ;  /* 0xbb41a1f603067423 */ /* 0x000fc80000000006 */
[----:B------:R-:W-:-:S04]  /*0180*/  FFMA R3, R3, R6, -0.016096029430627822876 ;  /* 0xbc83dbd203037423 */ /* 0x000fc80000000006 */
[----:B------:R-:W-:Y:S01]  /*0190*/  FMUL R0, R0, R3 ;  /* 0x0000000300007220 */ /* 0x000fe20000400000 */
[----:B0-----:R-:W-:-:S03]  /*01a0*/  FFMA R5, -R7, R4, 1 ;  /* 0x3f80000007057423 */ /* 0x001fc60000000104 */
[----:B------:R-:W0:Y:S01]  /*01b0*/  FCHK P0, R0, R7 ;  /* 0x0000000700007302 */ /* 0x000e220000000000 */
[----:B------:R-:W-:-:S04]  /*01c0*/  FFMA R5, R4, R5, R4 ;  /* 0x0000000504057223 */ /* 0x000fc80000000004 */
[----:B------:R-:W-:-:S04]  /*01d0*/  FFMA R4, R0, R5, RZ ;  /* 0x0000000500047223 */ /* 0x000fc800000000ff */
[----:B------:R-:W-:-:S04]  /*01e0*/  FFMA R3, -R7, R4, R0 ;  /* 0x0000000407037223 */ /* 0x000fc80000000100 */
[----:B------:R-:W-:Y:S01]  /*01f0*/  FFMA R9, R5, R3, R4 ;  /* 0x0000000305097223 */ /* 0x000fe20000000004 */
[----:B0-----:R-:W-:Y:S06]  /*0200*/  @!P0 BRA `(.L_x_1) ;  /* 0x00000000000c8947 */ /* 0x001fec0003800000 */
[----:B------:R-:W-:-:S07]  /*0210*/  MOV R4, 0x230 ;  /* 0x0000023000047802 */ /* 0x000fce0000000f00 */
[----:B------:R-:W-:Y:S05]  /*0220*/  CALL.REL.NOINC `($__internal_0_$__cuda_sm3x_div_rn_noftz_f32_slowpath) ;  /* 0x0000000000187944 */ /* 0x000fea0003c00000 */
[----:B------:R-:W-:-:S07]  /*0230*/  IMAD.MOV.U32 R9, RZ, RZ, R0 ;  /* 0x000000ffff097224 */ /* 0x000fce00078e0000 */
.L_x_1:
[----:B------:R-:W-:Y:S05]  /*0240*/  BSYNC.RECONVERGENT B0 ;  /* 0x0000000000007941 */ /* 0x000fea0003800200 */
.L_x_0:
[----:B------:R-:W0:Y:S02]  /*0250*/  LDC.64 R4, c[0x0][0x380] ;  /* 0x0000e000ff047b82 */ /* 0x000e240000000a00 */
[----:B0-----:R-:W-:-:S05]  /*0260*/  IMAD.WIDE.U32 R2, R2, 0x4, R4 ;  /* 0x0000000402027825 */ /* 0x001fca00078e0004 */
[----:B------:R-:W-:Y:S01]  /*0270*/  STG.E desc[UR4][R2.64], R9 ;  /* 0x0000000902007986 */ /* 0x000fe2000c101904 */
[----:B------:R-:W-:Y:S05]  /*0280*/  EXIT ;  /* 0x000000000000794d */ /* 0x000fea0003800000 */
        .weak           $__internal_0_$__cuda_sm3x_div_rn_noftz_f32_slowpath
        .type           $__internal_0_$__cuda_sm3x_div_rn_noftz_f32_slowpath,@function
        .size           $__internal_0_$__cuda_sm3x_div_rn_noftz_f32_slowpath,(.L_x_14 - $__internal_0_$__cuda_sm3x_div_rn_noftz_f32_slowpath)
$__internal_0_$__cuda_sm3x_div_rn_noftz_f32_slowpath:
[----:B------:R-:W-:Y:S01]  /*0290*/  SHF.R.U32.HI R5, RZ, 0x17, R7 ;  /* 0x00000017ff057819 */ /* 0x000fe20000011607 */
[----:B------:R-:W-:Y:S01]  /*02a0*/  BSSY.RECONVERGENT B1, `(.L_x_2) ;  /* 0x0000064000017945 */ /* 0x000fe20003800200 */
[----:B------:R-:W-:Y:S02]  /*02b0*/  SHF.R.U32.HI R3, RZ, 0x17, R0 ;  /* 0x00000017ff037819 */ /* 0x000fe40000011600 */
[----:B------:R-:W-:Y:S02]  /*02c0*/  LOP3.LUT R6, R5, 0xff, RZ, 0xc0, !PT ;  /* 0x000000ff05067812 */ /* 0x000fe400078ec0ff */
[----:B------:R-:W-:Y:S02]  /*02d0*/  LOP3.LUT R5, R3, 0xff, RZ, 0xc0, !PT ;  /* 0x000000ff03057812 */ /* 0x000fe400078ec0ff */
[----:B------:R-:W-:Y:S01]  /*02e0*/  MOV R8, R0 ;  /* 0x0000000000087202 */ /* 0x000fe20000000f00 */
[----:B------:R-:W-:Y:S02]  /*02f0*/  VIADD R11, R6, 0xffffffff ;  /* 0xffffffff060b7836 */ /* 0x000fe40000000000 */
[----:B------:R-:W-:-:S03]  /*0300*/  VIADD R10, R5, 0xffffffff ;  /* 0xffffffff050a7836 */ /* 0x000fc60000000000 */
[----:B------:R-:W-:-:S04]  /*0310*/  ISETP.GT.U32.AND P0, PT, R11, 0xfd, PT ;  /* 0x000000fd0b00780c */ /* 0x000fc80003f04070 */
[----:B------:R-:W-:-:S13]  /*0320*/  ISETP.GT.U32.OR P0, PT, R10, 0xfd, P0 ;  /* 0x000000fd0a00780c */ /* 0x000fda0000704470 */
[----:B------:R-:W-:Y:S01]  /*0330*/  @!P0 IMAD.MOV.U32 R9, RZ, RZ, RZ ;  /* 0x000000ffff098224 */ /* 0x000fe200078e00ff */
[----:B------:R-:W-:Y:S06]  /*0340*/  @!P0 BRA `(.L_x_3) ;  /* 0x0000000000608947 */ /* 0x000fec0003800000 */
[----:B------:R-:W-:Y:S01]  /*0350*/  FSETP.GTU.FTZ.AND P0, PT, |R0|, +INF , PT ;  /* 0x7f8000000000780b */ /* 0x000fe20003f1c200 */
[----:B------:R-:W-:Y:S01]  /*0360*/  IMAD.MOV.U32 R3, RZ, RZ, R7 ;  /* 0x000000ffff037224 */ /* 0x000fe200078e0007 */
[----:B------:R-:W-:-:S04]  /*0370*/  FSETP.GTU.FTZ.AND P1, PT, |R7|, +INF , PT ;  /* 0x7f8000000700780b */ /* 0x000fc80003f3c200 */
[----:B------:R-:W-:-:S13]  /*0380*/  PLOP3.LUT P0, PT, P0, P1, PT, 0xf8, 0x8f ;  /* 0x00000000008f781c */ /* 0x000fda0000703f70 */
[----:B------:R-:W-:Y:S05]  /*0390*/  @P0 BRA `(.L_x_4) ;  /* 0x00000004004c0947 */ /* 0x000fea0003800000 */
[----:B------:R-:W-:-:S13]  /*03a0*/  LOP3.LUT P0, RZ, R7, 0x7fffffff, R8, 0xc8, !PT ;  /* 0x7fffffff07ff7812 */ /* 0x000fda000780c808 */
[----:B------:R-:W-:Y:S05]  /*03b0*/  @!P0 BRA `(.L_x_5) ;  /* 0x00000004003c8947 */ /* 0x000fea0003800000 */
[C---:B------:R-:W-:Y:S02]  /*03c0*/  FSETP.NEU.FTZ.AND P2, PT, |R0|.reuse, +INF , PT ;  /* 0x7f8000000000780b */ /* 0x040fe40003f5d200 */
[----:B------:R-:W-:Y:S02]  /*03d0*/  FSETP.NEU.FTZ.AND P1, PT, |R3|, +INF , PT ;  /* 0x7f8000000300780b */ /* 0x000fe40003f3d200 */
[----:B------:R-:W-:-:S11]  /*03e0*/  FSETP.NEU.FTZ.AND P0, PT, |R0|, +INF , PT ;  /* 0x7f8000000000780b */ /* 0x000fd60003f1d200 */
[----:B------:R-:W-:Y:S05]  /*03f0*/  @!P1 BRA !P2, `(.L_x_5) ;  /* 0x00000004002c9947 */ /* 0x000fea0005000000 */
[----:B------:R-:W-:-:S04]  /*0400*/  LOP3.LUT P2, RZ, R8, 0x7fffffff, RZ, 0xc0, !PT ;  /* 0x7fffffff08ff7812 */ /* 0x000fc8000784c0ff */
[----:B------:R-:W-:-:S13]  /*0410*/  PLOP3.LUT P1, PT, P1, P2, PT, 0x2f, 0xf2 ;  /* 0x0000000000f2781c */ /* 0x000fda0000f24577 */
[----:B------:R-:W-:Y:S05]  /*0420*/  @P1 BRA `(.L_x_6) ;  /* 0x0000000400181947 */ /* 0x000fea0003800000 */
[----:B------:R-:W-:-:S04]  /*0430*/  LOP3.LUT P1, RZ, R7, 0x7fffffff, RZ, 0xc0, !PT ;  /* 0x7fffffff07ff7812 */ /* 0x000fc8000782c0ff */
[----:B------:R-:W-:-:S13]  /*0440*/  PLOP3.LUT P0, PT, P0, P1, PT, 0x2f, 0xf2 ;  /* 0x0000000000f2781c */ /* 0x000fda0000702577 */
[----:B------:R-:W-:Y:S05]  /*0450*/  @P0 BRA `(.L_x_7) ;  /* 0x0000000400000947 */ /* 0x000fea0003800000 */
[----:B------:R-:W-:Y:S02]  /*0460*/  ISETP.GE.AND P0, PT, R10, RZ, PT ;  /* 0x000000ff0a00720c */ /* 0x000fe40003f06270 */
[----:B------:R-:W-:-:S11]  /*0470*/  ISETP.GE.AND P1, PT, R11, RZ, PT ;  /* 0x000000ff0b00720c */ /* 0x000fd60003f26270 */
[----:B------:R-:W-:Y:S02]  /*0480*/  @P0 IMAD.MOV.U32 R9, RZ, RZ, RZ ;  /* 0x000000ffff090224 */ /* 0x000fe400078e00ff */
[----:B------:R-:W-:Y:S01]  /*0490*/  @!P0 FFMA R8, R0, 1.84467440737095516160e+19, RZ ;  /* 0x5f80000000088823 */ /* 0x000fe200000000ff */
[----:B------:R-:W-:Y:S02]  /*04a0*/  @!P0 IMAD.MOV.U32 R9, RZ, RZ, -0x40 ;  /* 0xffffffc0ff098424 */ /* 0x000fe400078e00ff */
[----:B------:R-:W-:-:S03]  /*04b0*/  @!P1 FFMA R7, R3, 1.84467440737095516160e+19, RZ ;  /* 0x5f80000003079823 */ /* 0x000fc600000000ff */
[----:B------:R-:W-:-:S07]  /*04c0*/  @!P1 IADD3 R9, PT, PT, R9, 0x40, RZ ;  /* 0x0000004009099810 */ /* 0x000fce0007ffe0ff */
.L_x_3:
[----:B------:R-:W-:Y:S01]  /*04d0*/  LEA R0, R6, 0xc0800000, 0x17 ;  /* 0xc080000006007811 */ /* 0x000fe200078eb8ff */
[----:B------:R-:W-:Y:S01]  /*04e0*/  VIADD R5, R5, 0xffffff81 ;  /* 0xffffff8105057836 */ /* 0x000fe20000000000 */
[----:B------:R-:W-:Y:S03]  /*04f0*/  BSSY.RECONVERGENT B2, `(.L_x_8) ;  /* 0x0000035000027945 */ /* 0x000fe60003800200 */
[----:B------:R-:W-:Y:S01]  /*0500*/  IMAD.IADD R7, R7, 0x1, -R0 ;  /* 0x0000000107077824 */ /* 0x000fe200078e0a00 */
[C---:B------:R-:W-:Y:S01]  /*0510*/  IADD3 R6, PT, PT, R5.reuse, 0x7f, -R6 ;  /* 0x0000007f05067810 */ /* 0x040fe20007ffe806 */
[----:B------:R-:W-:Y:S02]  /*0520*/  IMAD R0, R5, -0x800000, R8 ;  /* 0xff80000005007824 */ /* 0x000fe400078e0208 */
[----:B------:R-:W0:Y:S01]  /*0530*/  MUFU.RCP R3, R7 ;  /* 0x0000000700037308 */ /* 0x000e220000001000 */
[----:B------:R-:W-:Y:S01]  /*0540*/  FADD.FTZ R11, -R7, -RZ ;  /* 0x800000ff070b7221 */ /* 0x000fe20000010100 */
[----:B------:R-:W-:-:S03]  /*0550*/  IMAD.IADD R6, R6, 0x1, R9 ;  /* 0x0000000106067824 */ /* 0x000fc600078e0209 */
[----:B0-----:R-:W-:-:S04]  /*0560*/  FFMA R10, R3, R11, 1 ;  /* 0x3f800000030a7423 */ /* 0x001fc8000000000b */
[----:B------:R-:W-:-:S04]  /*0570*/  FFMA R10, R3, R10, R3 ;  /* 0x0000000a030a7223 */ /* 0x000fc80000000003 */
[----:B------:R-:W-:-:S04]  /*0580*/  FFMA R3, R0, R10, RZ ;  /* 0x0000000a00037223 */ /* 0x000fc800000000ff */
[----:B------:R-:W-:-:S04]  /*0590*/  FFMA R8, R11, R3, R0 ;  /* 0x000000030b087223 */ /* 0x000fc80000000000 */
[----:B------:R-:W-:-:S04]  /*05a0*/  FFMA R13, R10, R8, R3 ;  /* 0x000000080a0d7223 */ /* 0x000fc80000000003 */
[----:B------:R-:W-:-:S04]  /*05b0*/  FFMA R8, R11, R13, R0 ;  /* 0x0000000d0b087223 */ /* 0x000fc80000000000 */
[----:B------:R-:W-:-:S05]  /*05c0*/  FFMA R0, R10, R8, R13 ;  /* 0x000000080a007223 */ /* 0x000fca000000000d */
[----:B------:R-:W-:-:S04]  /*05d0*/  SHF.R.U32.HI R3, RZ, 0x17, R0 ;  /* 0x00000017ff037819 */ /* 0x000fc80000011600 */
[----:B------:R-:W-:-:S04]  /*05e0*/  LOP3.LUT R3, R3, 0xff, RZ, 0xc0, !PT ;  /* 0x000000ff03037812 */ /* 0x000fc800078ec0ff */
[----:B------:R-:W-:-:S05]  /*05f0*/  IADD3 R7, PT, PT, R3, R6, RZ ;  /* 0x0000000603077210 */ /* 0x000fca0007ffe0ff */
[----:B------:R-:W-:-:S05]  /*0600*/  VIADD R3, R7, 0xffffffff ;  /* 0xffffffff07037836 */ /* 0x000fca0000000000 */
[----:B------:R-:W-:-:S13]  /*0610*/  ISETP.GE.U32.AND P0, PT, R3, 0xfe, PT ;  /* 0x000000fe0300780c */ /* 0x000fda0003f06070 */
[----:B------:R-:W-:Y:S05]  /*0620*/  @!P0 BRA `(.L_x_9) ;  /* 0x0000000000808947 */ /* 0x000fea0003800000 */
[----:B------:R-:W-:-:S13]  /*0630*/  ISETP.GT.AND P0, PT, R7, 0xfe, PT ;  /* 0x000000fe0700780c */ /* 0x000fda0003f04270 */
[----:B------:R-:W-:Y:S05]  /*0640*/  @P0 BRA `(.L_x_10) ;  /* 0x00000000006c0947 */ /* 0x000fea0003800000 */
[----:B------:R-:W-:-:S13]  /*0650*/  ISETP.GE.AND P0, PT, R7, 0x1, PT ;  /* 0x000000010700780c */ /* 0x000fda0003f06270 */
[----:B------:R-:W-:Y:S05]  /*0660*/  @P0 BRA `(.L_x_11) ;  /* 0x0000000000740947 */ /* 0x000fea0003800000 */
[----:B------:R-:W-:Y:S02]  /*0670*/  ISETP.GE.AND P0, PT, R7, -0x18, PT ;  /* 0xffffffe80700780c */ /* 0x000fe40003f06270 */
[----:B------:R-:W-:-:S11]  /*0680*/  LOP3.LUT R0, R0, 0x80000000, RZ, 0xc0, !PT ;  /* 0x8000000000007812 */ /* 0x000fd600078ec0ff */
[----:B------:R-:W-:Y:S05]  /*0690*/  @!P0 BRA `(.L_x_11) ;  /* 0x0000000000688947 */ /* 0x000fea0003800000 */
[CCC-:B------:R-:W-:Y:S01]  /*06a0*/  FFMA.RZ R3, R10.reuse, R8.reuse, R13.reuse ;  /* 0x000000080a037223 */ /* 0x1c0fe2000000c00d */
[CCC-:B------:R-:W-:Y:S01]  /*06b0*/  FFMA.RM R6, R10.reuse, R8.reuse, R13.reuse ;  /* 0x000000080a067223 */ /* 0x1c0fe2000000400d */
[C---:B------:R-:W-:Y:S02]  /*06c0*/  ISETP.NE.AND P2, PT, R7.reuse, RZ, PT ;  /* 0x000000ff0700720c */ /* 0x040fe40003f45270 */
[----:B------:R-:W-:Y:S02]  /*06d0*/  ISETP.NE.AND P1, PT, R7, RZ, PT ;  /* 0x000000ff0700720c */ /* 0x000fe40003f25270 */
[----:B------:R-:W-:Y:S01]  /*06e0*/  LOP3.LUT R5, R3, 0x7fffff, RZ, 0xc0, !PT ;  /* 0x007fffff03057812 */ /* 0x000fe200078ec0ff */
[----:B------:R-:W-:Y:S01]  /*06f0*/  FFMA.RP R3, R10, R8, R13 ;  /* 0x000000080a037223 */ /* 0x000fe2000000800d */
[----:B------:R-:W-:Y:S02]  /*0700*/  VIADD R8, R7, 0x20 ;  /* 0x0000002007087836 */ /* 0x000fe40000000000 */
[----:B------:R-:W-:Y:S01]  /*0710*/  LOP3.LUT R5, R5, 0x800000, RZ, 0xfc, !PT ;  /* 0x0080000005057812 */ /* 0x000fe200078efcff */
[----:B------:R-:W-:Y:S01]  /*0720*/  IMAD.MOV R7, RZ, RZ, -R7 ;  /* 0x000000ffff077224 */ /* 0x000fe200078e0a07 */
[----:B------:R-:W-:-:S02]  /*0730*/  FSETP.NEU.FTZ.AND P0, PT, R3, R6, PT ;  /* 0x000000060300720b */ /* 0x000fc40003f1d000 */
[----:B------:R-:W-:Y:S02]  /*0740*/  SHF.L.U32 R8, R5, R8, RZ ;  /* 0x0000000805087219 */ /* 0x000fe400000006ff */
[----:B------:R-:W-:Y:S02]  /*0750*/  SEL R6, R7, RZ, P2 ;  /* 0x000000ff07067207 */ /* 0x000fe40001000000 */
[----:B------:R-:W-:Y:S02]  /*0760*/  ISETP.NE.AND P1, PT, R8, RZ, P1 ;  /* 0x000000ff0800720c */ /* 0x000fe40000f25270 */
[----:B------:R-:W-:Y:S02]  /*0770*/  SHF.R.U32.HI R6, RZ, R6, R5 ;  /* 0x00000006ff067219 */ /* 0x000fe40000011605 */
[----:B------:R-:W-:Y:S02]  /*0780*/  PLOP3.LUT P0, PT, P0, P1, PT, 0xf8, 0x8f ;  /* 0x00000000008f781c */ /* 0x000fe40000703f70 */
[----:B------:R-:W-:-:S02]  /*0790*/  SHF.R.U32.HI R8, RZ, 0x1, R6 ;  /* 0x00000001ff087819 */ /* 0x000fc40000011606 */
[----:B------:R-:W-:-:S04]  /*07a0*/  SEL R3, RZ, 0x1, !P0 ;  /* 0x00000001ff037807 */ /* 0x000fc80004000000 */
[----:B------:R-:W-:-:S04]  /*07b0*/  LOP3.LUT R3, R3, 0x1, R8, 0xf8, !PT ;  /* 0x0000000103037812 */ /* 0x000fc800078ef808 */
[----:B------:R-:W-:-:S04]  /*07c0*/  LOP3.LUT R3, R3, R6, RZ, 0xc0, !PT ;  /* 0x0000000603037212 */ /* 0x000fc800078ec0ff */
[----:B------:R-:W-:-:S04]  /*07d0*/  IADD3 R3, PT, PT, R8, R3, RZ ;  /* 0x0000000308037210 */ /* 0x000fc80007ffe0ff */
[----:B------:R-:W-:Y:S01]  /*07e0*/  LOP3.LUT R0, R3, R0, RZ, 0xfc, !PT ;  /* 0x0000000003007212 */ /* 0x000fe200078efcff */
[----:B------:R-:W-:Y:S06]  /*07f0*/  BRA `(.L_x_11) ;  /* 0x0000000000107947 */ /* 0x000fec0003800000 */
.L_x_10:
[----:B------:R-:W-:-:S04]  /*0800*/  LOP3.LUT R0, R0, 0x80000000, RZ, 0xc0, !PT ;  /* 0x8000000000007812 */ /* 0x000fc800078ec0ff */
[----:B------:R-:W-:Y:S01]  /*0810*/  LOP3.LUT R0, R0, 0x7f800000, RZ, 0xfc, !PT ;  /* 0x7f80000000007812 */ /* 0x000fe200078efcff */
[----:B------:R-:W-:Y:S06]  /*0820*/  BRA `(.L_x_11) ;  /* 0x0000000000047947 */ /* 0x000fec0003800000 */
.L_x_9:
[----:B------:R-:W-:-:S07]  /*0830*/  IMAD R0, R6, 0x800000, R0 ;  /* 0x0080000006007824 */ /* 0x000fce00078e0200 */
.L_x_11:
[----:B------:R-:W-:Y:S05]  /*0840*/  BSYNC.RECONVERGENT B2 ;  /* 0x0000000000027941 */ /* 0x000fea0003800200 */
.L_x_8:
[----:B------:R-:W-:Y:S05]  /*0850*/  BRA `(.L_x_12) ;  /* 0x0000000000207947 */ /* 0x000fea0003800000 */
.L_x_7:
[----:B------:R-:W-:-:S04]  /*0860*/  LOP3.LUT R0, R7, 0x80000000, R8, 0x48, !PT ;  /* 0x8000000007007812 */ /* 0x000fc800078e4808 */
[----:B------:R-:W-:Y:S01]  /*0870*/  LOP3.LUT R0, R0, 0x7f800000, RZ, 0xfc, !PT ;  /* 0x7f80000000007812 */ /* 0x000fe200078efcff */
[----:B------:R-:W-:Y:S06]  /*0880*/  BRA `(.L_x_12) ;  /* 0x0000000000147947 */ /* 0x000fec0003800000 */
.L_x_6:
[----:B------:R-:W-:Y:S01]  /*0890*/  LOP3.LUT R0, R7, 0x80000000, R8, 0x48, !PT ;  /* 0x8000000007007812 */ /* 0x000fe200078e4808 */
[----:B------:R-:W-:Y:S06]  /*08a0*/  BRA `(.L_x_12) ;  /* 0x00000000000c7947 */ /* 0x000fec0003800000 */
.L_x_5:
[----:B------:R-:W0:Y:S01]  /*08b0*/  MUFU.RSQ R0, -QNAN ;  /* 0xffc0000000007908 */ /* 0x000e220000001400 */
[----:B------:R-:W-:Y:S05]  /*08c0*/  BRA `(.L_x_12) ;  /* 0x0000000000047947 */ /* 0x000fea0003800000 */
.L_x_4:
[----:B------:R-:W-:-:S07]  /*08d0*/  FADD.FTZ R0, R0, R3 ;  /* 0x0000000300007221 */ /* 0x000fce0000010000 */
.L_x_12:
[----:B------:R-:W-:Y:S05]  /*08e0*/  BSYNC.RECONVERGENT B1 ;  /* 0x0000000000017941 */ /* 0x000fea0003800200 */
.L_x_2:
[----:B------:R-:W-:-:S04]  /*08f0*/  IMAD.MOV.U32 R5, RZ, RZ, 0x0 ;  /* 0x00000000ff057424 */ /* 0x000fc800078e00ff */
[----:B0-----:R-:W-:Y:S05]  /*0900*/  RET.REL.NODEC R4 `(default_function_kernel) ;  /* 0xfffffff404bc7950 */ /* 0x001fea0003c3ffff */
.L_x_13:
[----:B------:R-:W-:-:S00]  /*0910*/  BRA `(.L_x_13) ;  /* 0xfffffffc00fc7947 */ /* 0x000fc0000383ffff */
[----:B------:R-:W-:-:S00]  /*0920*/  NOP ;  /* 0x0000000000007918 */ /* 0x000fc00000000000 */
        /* <DEDUP_REMOVED lines=13> */
.L_x_14:


//--------------------- .nv.shared.reserved.0     --------------------------
	.section	.nv.shared.reserved.0,"aw",@nobits
	.weak		__nv_reservedSMEM_offset_0_alias
	.size		__nv_reservedSMEM_offset_0_alias, 0, 64
	.other		__nv_reservedSMEM_offset_0_alias,@"STO_CUDA_RESERVED_SHARED STV_DEFAULT"
__nv_reservedSMEM_offset_0_alias:
	.zero		0
	.zero		64


//--------------------- .nv.constant0.default_function_kernel --------------------------
	.section	.nv.constant0.default_function_kernel,"a",@progbits
	.sectionflags	@""
	.align	4
.nv.constant0.default_function_kernel:
	.zero		912


//--------------------- SYMBOLS --------------------------

	.type		.nv.reservedSmem.offset0,@object
	.size		.nv.reservedSmem.offset0,0x4
